	.headerflags	@"EF_CUDA_TEXMODE_UNIFIED EF_CUDA_64BIT_ADDRESS EF_CUDA_ACCELERATORS EF_CUDA_SM90 EF_CUDA_VIRTUAL_SM(EF_CUDA_SM90)"
	.elftype	@"ET_EXEC"


//--------------------- .nv.info                  --------------------------
	.section	.nv.info,"",@"SHT_CUDA_INFO"
	.align	4


	//----- nvinfo : EIATTR_REGCOUNT
	.align		4
        /*0000*/ 	.byte	0x04, 0x2f
        /*0002*/ 	.short	(.L_1 - .L_0)
	.align		4
.L_0:
        /*0004*/ 	.word	index@(triton_poi_fused_convolution_leaky_relu_leaky_relu_backward_3)
        /*0008*/ 	.word	0x0000000e


	//----- nvinfo : EIATTR_MIN_STACK_SIZE
	.align		4
.L_1:
        /*000c*/ 	.byte	0x04, 0x12
        /*000e*/ 	.short	(.L_3 - .L_2)
	.align		4
.L_2:
        /*0010*/ 	.word	index@(triton_poi_fused_convolution_leaky_relu_leaky_relu_backward_3)
        /*0014*/ 	.word	0x00000000


	//----- nvinfo : EIATTR_FRAME_SIZE
	.align		4
.L_3:
        /*0018*/ 	.byte	0x04, 0x11
        /*001a*/ 	.short	(.L_5 - .L_4)
	.align		4
.L_4:
        /*001c*/ 	.word	index@(triton_poi_fused_convolution_leaky_relu_leaky_relu_backward_3)
        /*0020*/ 	.word	0x00000000


	//----- nvinfo : EIATTR_MIN_STACK_SIZE
	.align		4
.L_5:
        /*0024*/ 	.byte	0x04, 0x12
        /*0026*/ 	.short	(.L_7 - .L_6)
	.align		4
.L_6:
        /*0028*/ 	.word	index@(triton_poi_fused_convolution_leaky_relu_leaky_relu_backward_3)
        /*002c*/ 	.word	0x00000000
.L_7:


//--------------------- .nv.info.triton_poi_fused_convolution_leaky_relu_leaky_relu_backward_3 --------------------------
	.section	.nv.info.triton_poi_fused_convolution_leaky_relu_leaky_relu_backward_3,"",@"SHT_CUDA_INFO"
	.sectionflags	@""
	.align	4


	//----- nvinfo : EIATTR_CUDA_API_VERSION
	.align		4
        /*0000*/ 	.byte	0x04, 0x37
        /*0002*/ 	.short	(.L_9 - .L_8)
.L_8:
        /*0004*/ 	.word	0x0000007c


	//----- nvinfo : EIATTR_KPARAM_INFO
	.align		4
.L_9:
        /*0008*/ 	.byte	0x04, 0x17
        /*000a*/ 	.short	(.L_11 - .L_10)
.L_10:
        /*000c*/ 	.word	0x00000000
        /*0010*/ 	.short	0x0003
        /*0012*/ 	.short	0x0018
        /*0014*/ 	.byte	0x00, 0xf0, 0x11, 0x00


	//----- nvinfo : EIATTR_KPARAM_INFO
	.align		4
.L_11:
        /*0018*/ 	.byte	0x04, 0x17
        /*001a*/ 	.short	(.L_13 - .L_12)
.L_12:
        /*001c*/ 	.word	0x00000000
        /*0020*/ 	.short	0x0002
        /*0022*/ 	.short	0x0010
        /*0024*/ 	.byte	0x00, 0xf4, 0x21, 0x00


	//----- nvinfo : EIATTR_KPARAM_INFO
	.align		4
.L_13:
        /*0028*/ 	.byte	0x04, 0x17
        /*002a*/ 	.short	(.L_15 - .L_14)
.L_14:
        /*002c*/ 	.word	0x00000000
        /*0030*/ 	.short	0x0001
        /*0032*/ 	.short	0x0008
        /*0034*/ 	.byte	0x00, 0xf4, 0x21, 0x00


	//----- nvinfo : EIATTR_KPARAM_INFO
	.align		4
.L_15:
        /*0038*/ 	.byte	0x04, 0x17
        /*003a*/ 	.short	(.L_17 - .L_16)
.L_16:
        /*003c*/ 	.word	0x00000000
        /*0040*/ 	.short	0x0000
        /*0042*/ 	.short	0x0000
        /*0044*/ 	.byte	0x00, 0xf4, 0x21, 0x00


	//----- nvinfo : EIATTR_SPARSE_MMA_MASK
	.align		4
.L_17:
        /*0048*/ 	.byte	0x03, 0x50
        /*004a*/ 	.short	0x0000


	//----- nvinfo : EIATTR_MAXREG_COUNT
	.align		4
        /*004c*/ 	.byte	0x03, 0x1b
        /*004e*/ 	.short	0x00ff


	//----- nvinfo : EIATTR_EXIT_INSTR_OFFSETS
	.align		4
        /*0050*/ 	.byte	0x04, 0x1c
        /*0052*/ 	.short	(.L_19 - .L_18)


	//   ....[0]....
.L_18:
        /*0054*/ 	.word	0x00000270


	//   ....[1]....
        /*0058*/ 	.word	0x00000290


	//----- nvinfo : EIATTR_REQNTID
	.align		4
.L_19:
        /*005c*/ 	.byte	0x04, 0x10
        /*005e*/ 	.short	(.L_21 - .L_20)
.L_20:
        /*0060*/ 	.word	0x00000080
        /*0064*/ 	.word	0x00000001
        /*0068*/ 	.word	0x00000001


	//----- nvinfo : EIATTR_CBANK_PARAM_SIZE
	.align		4
.L_21:
        /*006c*/ 	.byte	0x03, 0x19
        /*006e*/ 	.short	0x001c


	//----- nvinfo : EIATTR_PARAM_CBANK
	.align		4
        /*0070*/ 	.byte	0x04, 0x0a
        /*0072*/ 	.short	(.L_23 - .L_22)
	.align		4
.L_22:
        /*0074*/ 	.word	index@(.nv.constant0.triton_poi_fused_convolution_leaky_relu_leaky_relu_backward_3)
        /*0078*/ 	.short	0x0210
        /*007a*/ 	.short	0x001c


	//----- nvinfo : EIATTR_SW_WAR
	.align		4
.L_23:
        /*007c*/ 	.byte	0x04, 0x36
        /*007e*/ 	.short	(.L_25 - .L_24)
.L_24:
        /*0080*/ 	.word	0x00000008
.L_25:


//--------------------- .nv.callgraph             --------------------------
	.section	.nv.callgraph,"",@"SHT_CUDA_CALLGRAPH"
	.align	4
	.sectionentsize	8
	.align		4
        /*0000*/ 	.word	0x00000000
	.align		4
        /*0004*/ 	.word	0xffffffff
	.align		4
        /*0008*/ 	.word	0x00000000
	.align		4
        /*000c*/ 	.word	0xfffffffe
	.align		4
        /*0010*/ 	.word	0x00000000
	.align		4
        /*0014*/ 	.word	0xfffffffd
	.align		4
        /*0018*/ 	.word	0x00000000
	.align		4
        /*001c*/ 	.word	0xfffffffc


//--------------------- .text.triton_poi_fused_convolution_leaky_relu_leaky_relu_backward_3 --------------------------
	.section	.text.triton_poi_fused_convolution_leaky_relu_leaky_relu_backward_3,"ax",@progbits
	.align	128
        .global         triton_poi_fused_convolution_leaky_relu_leaky_relu_backward_3
        .type           triton_poi_fused_convolution_leaky_relu_leaky_relu_backward_3,@function
        .size           triton_poi_fused_convolution_leaky_relu_leaky_relu_backward_3,(.L_x_1 - triton_poi_fused_convolution_leaky_relu_leaky_relu_backward_3)
        .other          triton_poi_fused_convolution_leaky_relu_leaky_relu_backward_3,@"STO_CUDA_ENTRY STV_DEFAULT"
triton_poi_fused_convolution_leaky_relu_leaky_relu_backward_3:
.text.triton_poi_fused_convolution_leaky_relu_leaky_relu_backward_3:
[----:B------:R-:W0:Y:S02]  /*0000*/  LDC R1, c[0x0][0x28] ;  /* 0x00000a00ff017b82 */ /* 0x000e240000000800 */
[----:B------:R-:W1:Y:S01]  /*0010*/  S2R R0, SR_TID.X ;  /* 0x0000000000007919 */ /* 0x000e620000002100 */
[----:B------:R-:W2:Y:S01]  /*0020*/  LDC.64 R4, c[0x0][0x218] ;  /* 0x00008600ff047b82 */ /* 0x000ea20000000a00 */
[----:B------:R-:W-:Y:S01]  /*0030*/  IMAD.MOV.U32 R11, RZ, RZ, RZ ;  /* 0x000000ffff0b7224 */ /* 0x000fe200078e00ff */
[----:B------:R-:W-:Y:S01]  /*0040*/  ULDC.64 UR4, c[0x0][0x208] ;  /* 0x0000820000047ab9 */ /* 0x000fe20000000a00 */
[----:B------:R-:W3:Y:S01]  /*0050*/  S2R R7, SR_CTAID.X ;  /* 0x0000000000077919 */ /* 0x000ee20000002500 */
[----:B------:R-:W-:Y:S01]  /*0060*/  ULDC.64 UR6, c[0x0][0x220] ;  /* 0x0000880000067ab9 */ /* 0x000fe20000000a00 */
[----:B-1----:R-:W-:Y:S01]  /*0070*/  IMAD.SHL.U32 R0, R0, 0x2, RZ ;  /* 0x0000000200007824 */ /* 0x002fe200078e00ff */
[----:B---3--:R-:W-:-:S04]  /*0080*/  SHF.R.S32.HI R2, RZ, 0x17, R7 ;  /* 0x00000017ff027819 */ /* 0x008fc80000011407 */
[----:B------:R-:W-:Y:S02]  /*0090*/  LOP3.LUT R0, R0, 0xfe, RZ, 0xc0, !PT ;  /* 0x000000fe00007812 */ /* 0x000fe400078ec0ff */
[----:B------:R-:W-:-:S03]  /*00a0*/  SGXT R2, R2, 0x1 ;  /* 0x000000010202781a */ /* 0x000fc60000000200 */
[----:B------:R-:W-:-:S05]  /*00b0*/  IMAD R7, R7, 0x100, R0 ;  /* 0x0000010007077824 */ /* 0x000fca00078e0200 */
[----:B------:R-:W-:Y:S02]  /*00c0*/  LEA.HI R0, R2, R7, RZ, 0x4 ;  /* 0x0000000702007211 */ /* 0x000fe400078f20ff */
[----:B------:R-:W1:Y:S01]  /*00d0*/  LDC.64 R2, c[0x0][0x210] ;  /* 0x00008400ff027b82 */ /* 0x000e620000000a00 */
[----:B------:R-:W-:Y:S02]  /*00e0*/  ISETP.GE.AND P0, PT, R7, 0x800, PT ;  /* 0x000008000700780c */ /* 0x000fe40003f06270 */
[----:B------:R-:W-:-:S04]  /*00f0*/  SHF.R.S32.HI R0, RZ, 0x4, R0 ;  /* 0x00000004ff007819 */ /* 0x000fc80000011400 */
[----:B------:R-:W-:-:S04]  /*0100*/  LEA.HI R6, R0, R0, RZ, 0x5 ;  /* 0x0000000000067211 */ /* 0x000fc800078f28ff */
[----:B------:R-:W-:-:S05]  /*0110*/  LOP3.LUT R9, R6, 0xffffffe0, RZ, 0xc0, !PT ;  /* 0xffffffe006097812 */ /* 0x000fca00078ec0ff */
[----:B------:R-:W-:Y:S02]  /*0120*/  IMAD.IADD R9, R0, 0x1, -R9 ;  /* 0x0000000100097824 */ /* 0x000fe400078e0a09 */
[----:B------:R-:W-:Y:S02]  /*0130*/  IMAD.MOV.U32 R0, RZ, RZ, RZ ;  /* 0x000000ffff007224 */ /* 0x000fe400078e00ff */
[----:B--2---:R-:W-:Y:S01]  /*0140*/  IMAD.WIDE R4, R9, 0x4, R4 ;  /* 0x0000000409047825 */ /* 0x004fe200078e0204 */
[----:B------:R-:W-:-:S03]  /*0150*/  CS2R R8, SRZ ;  /* 0x0000000000087805 */ /* 0x000fc6000001ff00 */
[----:B-1----:R-:W-:Y:S01]  /*0160*/  IMAD.WIDE R2, R7, 0x4, R2 ;  /* 0x0000000407027825 */ /* 0x002fe200078e0202 */
[----:B------:R-:W2:Y:S04]  /*0170*/  @!P0 LDG.E.EL R11, desc[UR4][R4.64] ;  /* 0x00000004040b8981 */ /* 0x000ea8000c2e1900 */
[----:B------:R1:W2:Y:S04]  /*0180*/  @!P0 LDG.E.64 R8, desc[UR4][R2.64] ;  /* 0x0000000402088981 */ /* 0x0002a8000c1e1b00 */
[----:B------:R-:W3:Y:S01]  /*0190*/  @!P0 LDG.E.EL R0, desc[UR4][R4.64] ;  /* 0x0000000404008981 */ /* 0x000ee2000c2e1900 */
[----:B-1----:R-:W-:-:S04]  /*01a0*/  IADD3 R2, P3, R7, UR6, RZ ;  /* 0x0000000607027c10 */ /* 0x002fc8000ff7e0ff */
[----:B------:R-:W-:Y:S02]  /*01b0*/  LEA.HI.X.SX32 R3, R7, UR7, 0x1, P3 ;  /* 0x0000000707037c11 */ /* 0x000fe400098f0eff */
[----:B--2---:R-:W-:Y:S02]  /*01c0*/  FSETP.GT.AND P2, PT, R8, -R11, PT ;  /* 0x8000000b0800720b */ /* 0x004fe40003f44000 */
[----:B---3--:R-:W-:Y:S01]  /*01d0*/  FSETP.GT.AND P1, PT, R9, -R0, PT ;  /* 0x800000000900720b */ /* 0x008fe20003f24000 */
[----:B------:R-:W-:Y:S01]  /*01e0*/  FADD R8, R11, R8 ;  /* 0x000000080b087221 */ /* 0x000fe20000000000 */
[----:B------:R-:W-:-:S09]  /*01f0*/  FADD R0, R0, R9 ;  /* 0x0000000900007221 */ /* 0x000fd20000000000 */
[----:B------:R-:W-:Y:S02]  /*0200*/  @!P2 FMUL R8, R8, 0.20000000298023223877 ;  /* 0x3e4ccccd0808a820 */ /* 0x000fe40000400000 */
[----:B------:R-:W-:-:S03]  /*0210*/  @!P1 FMUL R0, R0, 0.20000000298023223877 ;  /* 0x3e4ccccd00009820 */ /* 0x000fc60000400000 */
[----:B------:R-:W-:Y:S02]  /*0220*/  FSETP.GT.AND P2, PT, R8, RZ, PT ;  /* 0x000000ff0800720b */ /* 0x000fe40003f44000 */
[----:B------:R-:W-:Y:S02]  /*0230*/  FSETP.GT.AND P1, PT, R0, RZ, PT ;  /* 0x000000ff0000720b */ /* 0x000fe40003f24000 */
[----:B------:R-:W-:Y:S02]  /*0240*/  SEL R0, RZ, 0x1, !P2 ;  /* 0x00000001ff007807 */ /* 0x000fe40005000000 */
[----:B------:R-:W-:-:S05]  /*0250*/  SEL R5, RZ, 0x100, !P1 ;  /* 0x00000100ff057807 */ /* 0x000fca0004800000 */
[----:B------:R-:W-:Y:S01]  /*0260*/  IMAD.IADD R5, R0, 0x1, R5 ;  /* 0x0000000100057824 */ /* 0x000fe200078e0205 */
[----:B------:R-:W-:Y:S06]  /*0270*/  @P0 EXIT ;  /* 0x000000000000094d */ /* 0x000fec0003800000 */
[----:B------:R-:W-:Y:S01]  /*0280*/  STG.E.U16 desc[UR4][R2.64], R5 ;  /* 0x0000000502007986 */ /* 0x000fe2000c101504 */
[----:B------:R-:W-:Y:S05]  /*0290*/  EXIT ;  /* 0x000000000000794d */ /* 0x000fea0003800000 */
.L_x_0:
[----:B------:R-:W-:-:S00]  /*02a0*/  BRA `(.L_x_0) ;  /* 0xfffffffc00fc7947 */ /* 0x000fc0000383ffff */
[----:B------:R-:W-:-:S00]  /*02b0*/  NOP ;  /* 0x0000000000007918 */ /* 0x000fc00000000000 */
        /* <DEDUP_REMOVED lines=12> */
.L_x_1:


//--------------------- .nv.constant0.triton_poi_fused_convolution_leaky_relu_leaky_relu_backward_3 --------------------------
	.section	.nv.constant0.triton_poi_fused_convolution_leaky_relu_leaky_relu_backward_3,"a",@progbits
	.sectionflags	@""
	.align	4
.nv.constant0.triton_poi_fused_convolution_leaky_relu_leaky_relu_backward_3:
	.zero		556
